//
// Generated by NVIDIA NVVM Compiler
//
// Compiler Build ID: CL-36424714
// Cuda compilation tools, release 13.0, V13.0.88
// Based on NVVM 20.0.0
//

.version 9.0
.target sm_100
.address_size 64

	// .globl	_Z16reduction_kernelPjS_
// _ZZ16reduction_kernelPjS_E4temp has been demoted

.visible .entry _Z16reduction_kernelPjS_(
	.param .u64 .ptr .align 1 _Z16reduction_kernelPjS__param_0,
	.param .u64 .ptr .align 1 _Z16reduction_kernelPjS__param_1
)
{
	.reg .pred 	%p<21>;
	.reg .b32 	%r<99>;
	.reg .b64 	%rd<37>;
	// demoted variable
	.shared .align 4 .b8 _ZZ16reduction_kernelPjS_E4temp[1024];
	ld.param.u64 	%rd3, [_Z16reduction_kernelPjS__param_0];
	ld.param.u64 	%rd2, [_Z16reduction_kernelPjS__param_1];
	cvta.to.global.u64 	%rd1, %rd3;
	mov.u32 	%r55, %ctaid.x;
	mov.u32 	%r98, %ntid.x;
	mov.u32 	%r2, %tid.x;
	mul.lo.s32 	%r56, %r55, %r98;
	shl.b32 	%r57, %r56, 4;
	add.s32 	%r3, %r57, %r2;
	setp.gt.u32 	%p1, %r3, 99999999;
	mov.b32 	%r83, 0;
	@%p1 bra 	$L__BB0_2;
	mul.wide.u32 	%rd4, %r3, 4;
	add.s64 	%rd5, %rd1, %rd4;
	ld.global.u32 	%r83, [%rd5];
$L__BB0_2:
	add.s32 	%r6, %r3, %r98;
	setp.gt.u32 	%p2, %r6, 99999999;
	@%p2 bra 	$L__BB0_4;
	mul.wide.u32 	%rd6, %r6, 4;
	add.s64 	%rd7, %rd1, %rd6;
	ld.global.u32 	%r58, [%rd7];
	add.s32 	%r83, %r58, %r83;
$L__BB0_4:
	add.s32 	%r9, %r6, %r98;
	setp.gt.u32 	%p3, %r9, 99999999;
	@%p3 bra 	$L__BB0_6;
	mul.wide.u32 	%rd8, %r9, 4;
	add.s64 	%rd9, %rd1, %rd8;
	ld.global.u32 	%r59, [%rd9];
	add.s32 	%r83, %r59, %r83;
$L__BB0_6:
	add.s32 	%r12, %r9, %r98;
	setp.gt.u32 	%p4, %r12, 99999999;
	@%p4 bra 	$L__BB0_8;
	mul.wide.u32 	%rd10, %r12, 4;
	add.s64 	%rd11, %rd1, %rd10;
	ld.global.u32 	%r60, [%rd11];
	add.s32 	%r83, %r60, %r83;
$L__BB0_8:
	add.s32 	%r15, %r12, %r98;
	setp.gt.u32 	%p5, %r15, 99999999;
	@%p5 bra 	$L__BB0_10;
	mul.wide.u32 	%rd12, %r15, 4;
	add.s64 	%rd13, %rd1, %rd12;
	ld.global.u32 	%r61, [%rd13];
	add.s32 	%r83, %r61, %r83;
$L__BB0_10:
	add.s32 	%r18, %r15, %r98;
	setp.gt.u32 	%p6, %r18, 99999999;
	@%p6 bra 	$L__BB0_12;
	mul.wide.u32 	%rd14, %r18, 4;
	add.s64 	%rd15, %rd1, %rd14;
	ld.global.u32 	%r62, [%rd15];
	add.s32 	%r83, %r62, %r83;
$L__BB0_12:
	add.s32 	%r21, %r18, %r98;
	setp.gt.u32 	%p7, %r21, 99999999;
	@%p7 bra 	$L__BB0_14;
	mul.wide.u32 	%rd16, %r21, 4;
	add.s64 	%rd17, %rd1, %rd16;
	ld.global.u32 	%r63, [%rd17];
	add.s32 	%r83, %r63, %r83;
$L__BB0_14:
	add.s32 	%r24, %r21, %r98;
	setp.gt.u32 	%p8, %r24, 99999999;
	@%p8 bra 	$L__BB0_16;
	mul.wide.u32 	%rd18, %r24, 4;
	add.s64 	%rd19, %rd1, %rd18;
	ld.global.u32 	%r64, [%rd19];
	add.s32 	%r83, %r64, %r83;
$L__BB0_16:
	add.s32 	%r27, %r24, %r98;
	setp.gt.u32 	%p9, %r27, 99999999;
	@%p9 bra 	$L__BB0_18;
	mul.wide.u32 	%rd20, %r27, 4;
	add.s64 	%rd21, %rd1, %rd20;
	ld.global.u32 	%r65, [%rd21];
	add.s32 	%r83, %r65, %r83;
$L__BB0_18:
	add.s32 	%r30, %r27, %r98;
	setp.gt.u32 	%p10, %r30, 99999999;
	@%p10 bra 	$L__BB0_20;
	mul.wide.u32 	%rd22, %r30, 4;
	add.s64 	%rd23, %rd1, %rd22;
	ld.global.u32 	%r66, [%rd23];
	add.s32 	%r83, %r66, %r83;
$L__BB0_20:
	add.s32 	%r33, %r30, %r98;
	setp.gt.u32 	%p11, %r33, 99999999;
	@%p11 bra 	$L__BB0_22;
	mul.wide.u32 	%rd24, %r33, 4;
	add.s64 	%rd25, %rd1, %rd24;
	ld.global.u32 	%r67, [%rd25];
	add.s32 	%r83, %r67, %r83;
$L__BB0_22:
	add.s32 	%r36, %r33, %r98;
	setp.gt.u32 	%p12, %r36, 99999999;
	@%p12 bra 	$L__BB0_24;
	mul.wide.u32 	%rd26, %r36, 4;
	add.s64 	%rd27, %rd1, %rd26;
	ld.global.u32 	%r68, [%rd27];
	add.s32 	%r83, %r68, %r83;
$L__BB0_24:
	add.s32 	%r39, %r36, %r98;
	setp.gt.u32 	%p13, %r39, 99999999;
	@%p13 bra 	$L__BB0_26;
	mul.wide.u32 	%rd28, %r39, 4;
	add.s64 	%rd29, %rd1, %rd28;
	ld.global.u32 	%r69, [%rd29];
	add.s32 	%r83, %r69, %r83;
$L__BB0_26:
	add.s32 	%r42, %r39, %r98;
	setp.gt.u32 	%p14, %r42, 99999999;
	@%p14 bra 	$L__BB0_28;
	mul.wide.u32 	%rd30, %r42, 4;
	add.s64 	%rd31, %rd1, %rd30;
	ld.global.u32 	%r70, [%rd31];
	add.s32 	%r83, %r70, %r83;
$L__BB0_28:
	add.s32 	%r45, %r42, %r98;
	setp.gt.u32 	%p15, %r45, 99999999;
	@%p15 bra 	$L__BB0_30;
	mul.wide.u32 	%rd32, %r45, 4;
	add.s64 	%rd33, %rd1, %rd32;
	ld.global.u32 	%r71, [%rd33];
	add.s32 	%r83, %r71, %r83;
$L__BB0_30:
	add.s32 	%r48, %r45, %r98;
	setp.gt.u32 	%p16, %r48, 99999999;
	@%p16 bra 	$L__BB0_32;
	mul.wide.u32 	%rd34, %r48, 4;
	add.s64 	%rd35, %rd1, %rd34;
	ld.global.u32 	%r72, [%rd35];
	add.s32 	%r83, %r72, %r83;
$L__BB0_32:
	shl.b32 	%r73, %r2, 2;
	mov.u32 	%r74, _ZZ16reduction_kernelPjS_E4temp;
	add.s32 	%r51, %r74, %r73;
	st.shared.u32 	[%r51], %r83;
	setp.lt.u32 	%p17, %r98, 2;
	@%p17 bra 	$L__BB0_36;
$L__BB0_33:
	shr.u32 	%r53, %r98, 1;
	bar.sync 	0;
	setp.ge.u32 	%p18, %r2, %r53;
	@%p18 bra 	$L__BB0_35;
	shl.b32 	%r75, %r53, 2;
	add.s32 	%r76, %r51, %r75;
	ld.shared.u32 	%r77, [%r76];
	ld.shared.u32 	%r78, [%r51];
	add.s32 	%r79, %r78, %r77;
	st.shared.u32 	[%r51], %r79;
$L__BB0_35:
	setp.gt.u32 	%p19, %r98, 3;
	mov.u32 	%r98, %r53;
	@%p19 bra 	$L__BB0_33;
$L__BB0_36:
	setp.ne.s32 	%p20, %r2, 0;
	@%p20 bra 	$L__BB0_38;
	ld.shared.u32 	%r80, [_ZZ16reduction_kernelPjS_E4temp];
	cvta.to.global.u64 	%rd36, %rd2;
	atom.global.add.u32 	%r81, [%rd36], %r80;
$L__BB0_38:
	ret;

}


// ===== COMPILED SASS (sm_100) =====

	.target	sm_100

	.elftype	@"ET_EXEC"


//--------------------- .note.nv.tkinfo           --------------------------
	.section	.note.nv.tkinfo,"",@"SHT_NOTE"
	.sectionflags	@"SHF_NOTE_NV_TKINFO"
	.tkinfo
        /*0018*/ 	.word	0x00000002
        /*0030*/ 	.string	""
        /*0030*/ 	.string	"ptxas"
        /*0030*/ 	.string	"Cuda compilation tools, release 13.0, V13.0.88"
        /*0030*/ 	.string	"Build cuda_13.0.r13.0/compiler.36424714_0"
        /*0030*/ 	.string	"-arch sm_100 -m 64 "



//--------------------- .note.nv.cuinfo           --------------------------
	.section	.note.nv.cuinfo,"",@"SHT_NOTE"
	.sectionflags	@"SHF_NOTE_NV_CUINFO"
        /*0018*/ 	.short	0x0002
        /*001a*/ 	.short	0x0064
        /*001c*/ 	.short	0x0082
	.zero		2


//--------------------- .nv.info                  --------------------------
	.section	.nv.info,"",@"SHT_CUDA_INFO"
	.align	4


	//----- nvinfo : EIATTR_REGCOUNT
	.align		4
        /*0000*/ 	.byte	0x04, 0x2f
        /*0002*/ 	.short	(.L_1 - .L_0)
	.align		4
.L_0:
        /*0004*/ 	.word	index@(_Z16reduction_kernelPjS_)
        /*0008*/ 	.word	0x0000001a


	//----- nvinfo : EIATTR_FRAME_SIZE
	.align		4
.L_1:
        /*000c*/ 	.byte	0x04, 0x11
        /*000e*/ 	.short	(.L_3 - .L_2)
	.align		4
.L_2:
        /*0010*/ 	.word	index@(_Z16reduction_kernelPjS_)
        /*0014*/ 	.word	0x00000000


	//----- nvinfo : EIATTR_MIN_STACK_SIZE
	.align		4
.L_3:
        /*0018*/ 	.byte	0x04, 0x12
        /*001a*/ 	.short	(.L_5 - .L_4)
	.align		4
.L_4:
        /*001c*/ 	.word	index@(_Z16reduction_kernelPjS_)
        /*0020*/ 	.word	0x00000000
.L_5:


//--------------------- .nv.compat                --------------------------
	.section	.nv.compat,"",@"SHT_CUDA_COMPAT_INFO"
	.align	4
        /*0000*/ 	.byte	0x02, 0x09, 0x00, 0x00, 0x02, 0x02, 0x01, 0x00, 0x02, 0x05, 0x05, 0x00, 0x03, 0x07, 0x01, 0x01
        /*0010*/ 	.byte	0x02, 0x03, 0x00, 0x00, 0x02, 0x06, 0x01, 0x00, 0x04, 0x0b, 0x08, 0x00, 0x09, 0x00, 0x00, 0x00
        /*0020*/ 	.byte	0x00, 0x00, 0x00, 0x00


//--------------------- .nv.info._Z16reduction_kernelPjS_ --------------------------
	.section	.nv.info._Z16reduction_kernelPjS_,"",@"SHT_CUDA_INFO"
	.sectionflags	@""
	.align	4


	//----- nvinfo : EIATTR_CUDA_API_VERSION
	.align		4
        /*0000*/ 	.byte	0x04, 0x37
        /*0002*/ 	.short	(.L_7 - .L_6)
.L_6:
        /*0004*/ 	.word	0x00000082


	//----- nvinfo : EIATTR_KPARAM_INFO
	.align		4
.L_7:
        /*0008*/ 	.byte	0x04, 0x17
        /*000a*/ 	.short	(.L_9 - .L_8)
.L_8:
        /*000c*/ 	.word	0x00000000
        /*0010*/ 	.short	0x0001
        /*0012*/ 	.short	0x0008
        /*0014*/ 	.byte	0x00, 0xf5, 0x21, 0x00


	//----- nvinfo : EIATTR_KPARAM_INFO
	.align		4
.L_9:
        /*0018*/ 	.byte	0x04, 0x17
        /*001a*/ 	.short	(.L_11 - .L_10)
.L_10:
        /*001c*/ 	.word	0x00000000
        /*0020*/ 	.short	0x0000
        /*0022*/ 	.short	0x0000
        /*0024*/ 	.byte	0x00, 0xf5, 0x21, 0x00


	//----- nvinfo : EIATTR_SPARSE_MMA_MASK
	.align		4
.L_11:
        /*0028*/ 	.byte	0x03, 0x50
        /*002a*/ 	.short	0x0000


	//----- nvinfo : EIATTR_MAXREG_COUNT
	.align		4
        /*002c*/ 	.byte	0x03, 0x1b
        /*002e*/ 	.short	0x00ff


	//----- nvinfo : EIATTR_NUM_BARRIERS
	.align		4
        /*0030*/ 	.byte	0x02, 0x4c
        /*0032*/ 	.byte	0x01
	.zero		1


	//----- nvinfo : EIATTR_MERCURY_ISA_VERSION
	.align		4
        /*0034*/ 	.byte	0x03, 0x5f
        /*0036*/ 	.short	0x0101


	//----- nvinfo : EIATTR_VRC_CTA_INIT_COUNT
	.align		4
        /*0038*/ 	.byte	0x02, 0x4a
	.zero		1
	.zero		1


	//----- nvinfo : EIATTR_EXIT_INSTR_OFFSETS
	.align		4
        /*003c*/ 	.byte	0x04, 0x1c
        /*003e*/ 	.short	(.L_13 - .L_12)


	//   ....[0]....
.L_12:
        /*0040*/ 	.word	0x00000790


	//   ....[1]....
        /*0044*/ 	.word	0x00000800


	//----- nvinfo : EIATTR_CBANK_PARAM_SIZE
	.align		4
.L_13:
        /*0048*/ 	.byte	0x03, 0x19
        /*004a*/ 	.short	0x0010


	//----- nvinfo : EIATTR_PARAM_CBANK
	.align		4
        /*004c*/ 	.byte	0x04, 0x0a
        /*004e*/ 	.short	(.L_15 - .L_14)
	.align		4
.L_14:
        /*0050*/ 	.word	index@(.nv.constant0._Z16reduction_kernelPjS_)
        /*0054*/ 	.short	0x0380
        /*0056*/ 	.short	0x0010


	//----- nvinfo : EIATTR_SW_WAR
	.align		4
.L_15:
        /*0058*/ 	.byte	0x04, 0x36
        /*005a*/ 	.short	(.L_17 - .L_16)
.L_16:
        /*005c*/ 	.word	0x00000008
.L_17:


//--------------------- .nv.callgraph             --------------------------
	.section	.nv.callgraph,"",@"SHT_CUDA_CALLGRAPH"
	.align	4
	.sectionentsize	8
	.align		4
        /*0000*/ 	.word	0x00000000
	.align		4
        /*0004*/ 	.word	0xffffffff
	.align		4
        /*0008*/ 	.word	0x00000000
	.align		4
        /*000c*/ 	.word	0xfffffffe
	.align		4
        /*0010*/ 	.word	0x00000000
	.align		4
        /*0014*/ 	.word	0xfffffffd
	.align		4
        /*0018*/ 	.word	0x00000000
	.align		4
        /*001c*/ 	.word	0xfffffffc


//--------------------- .text._Z16reduction_kernelPjS_ --------------------------
	.section	.text._Z16reduction_kernelPjS_,"ax",@progbits
	.align	128
        .global         _Z16reduction_kernelPjS_
        .type           _Z16reduction_kernelPjS_,@function
        .size           _Z16reduction_kernelPjS_,(.L_x_3 - _Z16reduction_kernelPjS_)
        .other          _Z16reduction_kernelPjS_,@"STO_CUDA_ENTRY STV_DEFAULT"
_Z16reduction_kernelPjS_:
.text._Z16reduction_kernelPjS_:
[----:B------:R-:W-:Y:S01]  /*0000*/  LDC R1, c[0x0][0x37c] ;  /* 0x0000df00ff017b82 */ /* 0x000fe20000000800 */
[----:B------:R-:W0:Y:S07]  /*0010*/  S2R R2, SR_TID.X ;  /* 0x0000000000027919 */ /* 0x000e2e0000002100 */
[----:B------:R-:W1:Y:S01]  /*0020*/  S2UR UR4, SR_CTAID.X ;  /* 0x00000000000479c3 */ /* 0x000e620000002500 */
[----:B------:R-:W2:Y:S07]  /*0030*/  LDCU.64 UR6, c[0x0][0x358] ;  /* 0x00006b00ff0677ac */ /* 0x000eae0008000a00 */
[----:B------:R-:W1:Y:S02]  /*0040*/  LDC R3, c[0x0][0x360] ;  /* 0x0000d800ff037b82 */ /* 0x000e640000000800 */
[----:B-1----:R-:W-:-:S04]  /*0050*/  IMAD R5, R3, UR4, RZ ;  /* 0x0000000403057c24 */ /* 0x002fc8000f8e02ff */
[----:B0-----:R-:W-:-:S04]  /*0060*/  IMAD R0, R5, 0x10, R2 ;  /* 0x0000001005007824 */ /* 0x001fc800078e0202 */
[C---:B------:R-:W-:Y:S01]  /*0070*/  IMAD.IADD R8, R0.reuse, 0x1, R3 ;  /* 0x0000000100087824 */ /* 0x040fe200078e0203 */
[----:B------:R-:W-:-:S04]  /*0080*/  ISETP.GT.U32.AND P0, PT, R0, 0x5f5e0ff, PT ;  /* 0x05f5e0ff0000780c */ /* 0x000fc80003f04070 */
[----:B------:R-:W-:-:S09]  /*0090*/  ISETP.GT.U32.AND P3, PT, R8, 0x5f5e0ff, PT ;  /* 0x05f5e0ff0800780c */ /* 0x000fd20003f64070 */
[----:B------:R-:W0:Y:S08]  /*00a0*/  @!P0 LDC.64 R4, c[0x0][0x380] ;  /* 0x0000e000ff048b82 */ /* 0x000e300000000a00 */
[----:B------:R-:W1:Y:S01]  /*00b0*/  @!P3 LDC.64 R6, c[0x0][0x380] ;  /* 0x0000e000ff06bb82 */ /* 0x000e620000000a00 */
[----:B0-----:R-:W-:-:S04]  /*00c0*/  @!P0 IMAD.WIDE.U32 R4, R0, 0x4, R4 ;  /* 0x0000000400048825 */ /* 0x001fc800078e0004 */
[----:B------:R-:W-:Y:S02]  /*00d0*/  HFMA2 R0, -RZ, RZ, 0, 0 ;  /* 0x00000000ff007431 */ /* 0x000fe400000001ff */
[----:B-1----:R-:W-:-:S04]  /*00e0*/  @!P3 IMAD.WIDE.U32 R6, R8, 0x4, R6 ;  /* 0x000000040806b825 */ /* 0x002fc800078e0006 */
[----:B--2---:R0:W2:Y:S04]  /*00f0*/  @!P0 LDG.E R0, desc[UR6][R4.64] ;  /* 0x0000000604008981 */ /* 0x0040a8000c1e1900 */
[----:B------:R-:W2:Y:S01]  /*0100*/  @!P3 LDG.E R7, desc[UR6][R6.64] ;  /* 0x000000060607b981 */ /* 0x000ea2000c1e1900 */
[----:B------:R-:W-:-:S04]  /*0110*/  IMAD.IADD R10, R3, 0x1, R8 ;  /* 0x00000001030a7824 */ /* 0x000fc800078e0208 */
[----:B------:R-:W-:Y:S01]  /*0120*/  IMAD.IADD R23, R3, 0x1, R10 ;  /* 0x0000000103177824 */ /* 0x000fe200078e020a */
[----:B------:R-:W-:-:S04]  /*0130*/  ISETP.GT.U32.AND P4, PT, R10, 0x5f5e0ff, PT ;  /* 0x05f5e0ff0a00780c */ /* 0x000fc80003f84070 */
[----:B------:R-:W-:Y:S02]  /*0140*/  ISETP.GT.U32.AND P5, PT, R23, 0x5f5e0ff, PT ;  /* 0x05f5e0ff1700780c */ /* 0x000fe40003fa4070 */
[----:B------:R-:W-:-:S04]  /*0150*/  IADD3 R22, PT, PT, R3, R23, RZ ;  /* 0x0000001703167210 */ /* 0x000fc80007ffe0ff */
[----:B------:R-:W-:Y:S01]  /*0160*/  ISETP.GT.U32.AND P6, PT, R22, 0x5f5e0ff, PT ;  /* 0x05f5e0ff1600780c */ /* 0x000fe20003fc4070 */
[C---:B------:R-:W-:Y:S02]  /*0170*/  IMAD.IADD R16, R3.reuse, 0x1, R22 ;  /* 0x0000000103107824 */ /* 0x040fe400078e0216 */
[----:B------:R-:W1:Y:S02]  /*0180*/  @!P4 LDC.64 R20, c[0x0][0x380] ;  /* 0x0000e000ff14cb82 */ /* 0x000e640000000a00 */
[----:B------:R-:W-:Y:S01]  /*0190*/  IMAD.IADD R17, R3, 0x1, R16 ;  /* 0x0000000103117824 */ /* 0x000fe200078e0210 */
[----:B------:R-:W-:-:S04]  /*01a0*/  ISETP.GT.U32.AND P0, PT, R16, 0x5f5e0ff, PT ;  /* 0x05f5e0ff1000780c */ /* 0x000fc80003f04070 */
[----:B------:R-:W-:Y:S01]  /*01b0*/  IADD3 R18, PT, PT, R3, R17, RZ ;  /* 0x0000001103127210 */ /* 0x000fe20007ffe0ff */
[----:B------:R-:W3:Y:S01]  /*01c0*/  @!P5 LDC.64 R14, c[0x0][0x380] ;  /* 0x0000e000ff0edb82 */ /* 0x000ee20000000a00 */
[----:B------:R-:W-:Y:S02]  /*01d0*/  ISETP.GT.U32.AND P1, PT, R17, 0x5f5e0ff, PT ;  /* 0x05f5e0ff1100780c */ /* 0x000fe40003f24070 */
[----:B------:R-:W-:Y:S01]  /*01e0*/  ISETP.GT.U32.AND P2, PT, R18, 0x5f5e0ff, PT ;  /* 0x05f5e0ff1200780c */ /* 0x000fe20003f44070 */
[----:B------:R-:W-:-:S04]  /*01f0*/  IMAD.IADD R19, R3, 0x1, R18 ;  /* 0x0000000103137824 */ /* 0x000fc800078e0212 */
[----:B------:R-:W4:Y:S08]  /*0200*/  @!P6 LDC.64 R12, c[0x0][0x380] ;  /* 0x0000e000ff0ceb82 */ /* 0x000f300000000a00 */
[----:B0-----:R-:W0:Y:S01]  /*0210*/  @!P0 LDC.64 R4, c[0x0][0x380] ;  /* 0x0000e000ff048b82 */ /* 0x001e220000000a00 */
[----:B-1----:R-:W-:-:S06]  /*0220*/  @!P4 IMAD.WIDE.U32 R20, R10, 0x4, R20 ;  /* 0x000000040a14c825 */ /* 0x002fcc00078e0014 */
[----:B------:R-:W5:Y:S01]  /*0230*/  @!P4 LDG.E R21, desc[UR6][R20.64] ;  /* 0x000000061415c981 */ /* 0x000f62000c1e1900 */
[----:B------:R-:W1:Y:S01]  /*0240*/  @!P2 LDC.64 R8, c[0x0][0x380] ;  /* 0x0000e000ff08ab82 */ /* 0x000e620000000a00 */
[----:B---3--:R-:W-:-:S06]  /*0250*/  @!P5 IMAD.WIDE.U32 R14, R23, 0x4, R14 ;  /* 0x00000004170ed825 */ /* 0x008fcc00078e000e */
[----:B------:R-:W3:Y:S01]  /*0260*/  @!P5 LDG.E R15, desc[UR6][R14.64] ;  /* 0x000000060e0fd981 */ /* 0x000ee2000c1e1900 */
[----:B----4-:R-:W-:-:S06]  /*0270*/  @!P6 IMAD.WIDE.U32 R12, R22, 0x4, R12 ;  /* 0x00000004160ce825 */ /* 0x010fcc00078e000c */
[----:B------:R-:W4:Y:S01]  /*0280*/  @!P6 LDG.E R13, desc[UR6][R12.64] ;  /* 0x000000060c0de981 */ /* 0x000f22000c1e1900 */
[----:B0-----:R-:W-:-:S06]  /*0290*/  @!P0 IMAD.WIDE.U32 R4, R16, 0x4, R4 ;  /* 0x0000000410048825 */ /* 0x001fcc00078e0004 */
[----:B------:R-:W4:Y:S01]  /*02a0*/  @!P0 LDG.E R5, desc[UR6][R4.64] ;  /* 0x0000000604058981 */ /* 0x000f22000c1e1900 */
[----:B-1----:R-:W-:-:S06]  /*02b0*/  @!P2 IMAD.WIDE.U32 R8, R18, 0x4, R8 ;  /* 0x000000041208a825 */ /* 0x002fcc00078e0008 */
[----:B------:R-:W4:Y:S01]  /*02c0*/  @!P2 LDG.E R9, desc[UR6][R8.64] ;  /* 0x000000060809a981 */ /* 0x000f22000c1e1900 */
[----:B--2---:R-:W-:Y:S02]  /*02d0*/  @!P3 IADD3 R0, PT, PT, R0, R7, RZ ;  /* 0x000000070000b210 */ /* 0x004fe40007ffe0ff */
[----:B------:R-:W-:Y:S01]  /*02e0*/  ISETP.GT.U32.AND P3, PT, R19, 0x5f5e0ff, PT ;  /* 0x05f5e0ff1300780c */ /* 0x000fe20003f64070 */
[----:B------:R-:W0:-:S12]  /*02f0*/  @!P1 LDC.64 R6, c[0x0][0x380] ;  /* 0x0000e000ff069b82 */ /* 0x000e180000000a00 */
[----:B------:R-:W1:Y:S01]  /*0300*/  @!P3 LDC.64 R10, c[0x0][0x380] ;  /* 0x0000e000ff0abb82 */ /* 0x000e620000000a00 */
[----:B0-----:R-:W-:-:S06]  /*0310*/  @!P1 IMAD.WIDE.U32 R6, R17, 0x4, R6 ;  /* 0x0000000411069825 */ /* 0x001fcc00078e0006 */
[----:B------:R-:W2:Y:S01]  /*0320*/  @!P1 LDG.E R7, desc[UR6][R6.64] ;  /* 0x0000000606079981 */ /* 0x000ea2000c1e1900 */
[----:B-1----:R-:W-:-:S06]  /*0330*/  @!P3 IMAD.WIDE.U32 R10, R19, 0x4, R10 ;  /* 0x00000004130ab825 */ /* 0x002fcc00078e000a */
[----:B------:R-:W2:Y:S01]  /*0340*/  @!P3 LDG.E R11, desc[UR6][R10.64] ;  /* 0x000000060a0bb981 */ /* 0x000ea2000c1e1900 */
[----:B------:R-:W-:Y:S01]  /*0350*/  IMAD.IADD R16, R3, 0x1, R19 ;  /* 0x0000000103107824 */ /* 0x000fe200078e0213 */
[----:B-----5:R-:W-:-:S03]  /*0360*/  @!P4 IADD3 R0, PT, PT, R0, R21, RZ ;  /* 0x000000150000c210 */ /* 0x020fc60007ffe0ff */
[----:B------:R-:W-:Y:S01]  /*0370*/  IMAD.IADD R23, R3, 0x1, R16 ;  /* 0x0000000103177824 */ /* 0x000fe200078e0210 */
[----:B------:R-:W-:-:S03]  /*0380*/  ISETP.GT.U32.AND P4, PT, R16, 0x5f5e0ff, PT ;  /* 0x05f5e0ff1000780c */ /* 0x000fc60003f84070 */
[----:B------:R-:W-:Y:S01]  /*0390*/  IMAD.IADD R22, R3, 0x1, R23 ;  /* 0x0000000103167824 */ /* 0x000fe200078e0217 */
[----:B---3--:R-:W-:Y:S02]  /*03a0*/  @!P5 IADD3 R0, PT, PT, R0, R15, RZ ;  /* 0x0000000f0000d210 */ /* 0x008fe40007ffe0ff */
[----:B------:R-:W-:Y:S01]  /*03b0*/  ISETP.GT.U32.AND P5, PT, R23, 0x5f5e0ff, PT ;  /* 0x05f5e0ff1700780c */ /* 0x000fe20003fa4070 */
[----:B------:R-:W-:Y:S01]  /*03c0*/  IMAD.IADD R18, R3, 0x1, R22 ;  /* 0x0000000103127824 */ /* 0x000fe200078e0216 */
[----:B----4-:R-:W-:-:S05]  /*03d0*/  @!P6 IADD3 R0, PT, PT, R0, R13, RZ ;  /* 0x0000000d0000e210 */ /* 0x010fca0007ffe0ff */
[----:B------:R-:W0:Y:S01]  /*03e0*/  @!P4 LDC.64 R14, c[0x0][0x380] ;  /* 0x0000e000ff0ecb82 */ /* 0x000e220000000a00 */
[----:B------:R-:W-:Y:S01]  /*03f0*/  ISETP.GT.U32.AND P6, PT, R22, 0x5f5e0ff, PT ;  /* 0x05f5e0ff1600780c */ /* 0x000fe20003fc4070 */
[----:B------:R-:W-:Y:S01]  /*0400*/  IMAD.IADD R19, R3, 0x1, R18 ;  /* 0x0000000103137824 */ /* 0x000fe200078e0212 */
[----:B------:R-:W-:-:S05]  /*0410*/  @!P0 IADD3 R0, PT, PT, R0, R5, RZ ;  /* 0x0000000500008210 */ /* 0x000fca0007ffe0ff */
[----:B------:R-:W1:Y:S01]  /*0420*/  @!P5 LDC.64 R12, c[0x0][0x380] ;  /* 0x0000e000ff0cdb82 */ /* 0x000e620000000a00 */
[----:B------:R-:W-:Y:S01]  /*0430*/  ISETP.GT.U32.AND P0, PT, R18, 0x5f5e0ff, PT ;  /* 0x05f5e0ff1200780c */ /* 0x000fe20003f04070 */
[----:B------:R-:W-:-:S04]  /*0440*/  IMAD.IADD R20, R3, 0x1, R19 ;  /* 0x0000000103147824 */ /* 0x000fc800078e0213 */
[----:B------:R-:W-:Y:S02]  /*0450*/  IMAD.IADD R21, R3, 0x1, R20 ;  /* 0x0000000103157824 */ /* 0x000fe400078e0214 */
[----:B------:R-:W3:Y:S01]  /*0460*/  @!P6 LDC.64 R4, c[0x0][0x380] ;  /* 0x0000e000ff04eb82 */ /* 0x000ee20000000a00 */
[----:B0-----:R-:W-:-:S06]  /*0470*/  @!P4 IMAD.WIDE.U32 R14, R16, 0x4, R14 ;  /* 0x00000004100ec825 */ /* 0x001fcc00078e000e */
[----:B------:R-:W4:Y:S01]  /*0480*/  @!P4 LDG.E R15, desc[UR6][R14.64] ;  /* 0x000000060e0fc981 */ /* 0x000f22000c1e1900 */
[----:B-1----:R-:W-:-:S06]  /*0490*/  @!P5 IMAD.WIDE.U32 R12, R23, 0x4, R12 ;  /* 0x00000004170cd825 */ /* 0x002fcc00078e000c */
[----:B------:R-:W5:Y:S01]  /*04a0*/  @!P5 LDG.E R13, desc[UR6][R12.64] ;  /* 0x000000060c0dd981 */ /* 0x000f62000c1e1900 */
[----:B---3--:R-:W-:-:S06]  /*04b0*/  @!P6 IMAD.WIDE.U32 R4, R22, 0x4, R4 ;  /* 0x000000041604e825 */ /* 0x008fcc00078e0004 */
[----:B------:R-:W3:Y:S01]  /*04c0*/  @!P6 LDG.E R5, desc[UR6][R4.64] ;  /* 0x000000060405e981 */ /* 0x000ee2000c1e1900 */
[----:B--2---:R-:W-:Y:S02]  /*04d0*/  @!P1 IADD3 R0, PT, PT, R0, R7, RZ ;  /* 0x0000000700009210 */ /* 0x004fe40007ffe0ff */
[----:B------:R-:W-:Y:S01]  /*04e0*/  ISETP.GT.U32.AND P1, PT, R19, 0x5f5e0ff, PT ;  /* 0x05f5e0ff1300780c */ /* 0x000fe20003f24070 */
[----:B------:R-:W0:Y:S01]  /*04f0*/  @!P0 LDC.64 R6, c[0x0][0x380] ;  /* 0x0000e000ff068b82 */ /* 0x000e220000000a00 */
[----:B------:R-:W-:Y:S02]  /*0500*/  @!P2 IADD3 R0, PT, PT, R0, R9, RZ ;  /* 0x000000090000a210 */ /* 0x000fe40007ffe0ff */
[----:B------:R-:W-:Y:S02]  /*0510*/  ISETP.GT.U32.AND P2, PT, R20, 0x5f5e0ff, PT ;  /* 0x05f5e0ff1400780c */ /* 0x000fe40003f44070 */
[----:B------:R-:W-:Y:S02]  /*0520*/  @!P3 IADD3 R0, PT, PT, R0, R11, RZ ;  /* 0x0000000b0000b210 */ /* 0x000fe40007ffe0ff */
[----:B------:R-:W-:-:S05]  /*0530*/  ISETP.GT.U32.AND P3, PT, R21, 0x5f5e0ff, PT ;  /* 0x05f5e0ff1500780c */ /* 0x000fca0003f64070 */
[----:B------:R-:W1:Y:S08]  /*0540*/  @!P1 LDC.64 R8, c[0x0][0x380] ;  /* 0x0000e000ff089b82 */ /* 0x000e700000000a00 */
[----:B------:R-:W2:Y:S08]  /*0550*/  @!P2 LDC.64 R10, c[0x0][0x380] ;  /* 0x0000e000ff0aab82 */ /* 0x000eb00000000a00 */
[----:B------:R-:W2:Y:S01]  /*0560*/  @!P3 LDC.64 R16, c[0x0][0x380] ;  /* 0x0000e000ff10bb82 */ /* 0x000ea20000000a00 */
[----:B0-----:R-:W-:-:S06]  /*0570*/  @!P0 IMAD.WIDE.U32 R6, R18, 0x4, R6 ;  /* 0x0000000412068825 */ /* 0x001fcc00078e0006 */
[----:B------:R-:W3:Y:S01]  /*0580*/  @!P0 LDG.E R7, desc[UR6][R6.64] ;  /* 0x0000000606078981 */ /* 0x000ee2000c1e1900 */
[----:B-1----:R-:W-:-:S06]  /*0590*/  @!P1 IMAD.WIDE.U32 R8, R19, 0x4, R8 ;  /* 0x0000000413089825 */ /* 0x002fcc00078e0008 */
[----:B------:R-:W3:Y:S01]  /*05a0*/  @!P1 LDG.E R9, desc[UR6][R8.64] ;  /* 0x0000000608099981 */ /* 0x000ee2000c1e1900 */
[----:B--2---:R-:W-:-:S06]  /*05b0*/  @!P2 IMAD.WIDE.U32 R10, R20, 0x4, R10 ;  /* 0x00000004140aa825 */ /* 0x004fcc00078e000a */
[----:B------:R-:W2:Y:S01]  /*05c0*/  @!P2 LDG.E R11, desc[UR6][R10.64] ;  /* 0x000000060a0ba981 */ /* 0x000ea2000c1e1900 */
[----:B------:R-:W-:-:S06]  /*05d0*/  @!P3 IMAD.WIDE.U32 R16, R21, 0x4, R16 ;  /* 0x000000041510b825 */ /* 0x000fcc00078e0010 */
[----:B------:R-:W2:Y:S01]  /*05e0*/  @!P3 LDG.E R17, desc[UR6][R16.64] ;  /* 0x000000061011b981 */ /* 0x000ea2000c1e1900 */
[----:B------:R-:W0:Y:S01]  /*05f0*/  S2UR UR5, SR_CgaCtaId ;  /* 0x00000000000579c3 */ /* 0x000e220000008800 */
[----:B----4-:R-:W-:-:S05]  /*0600*/  @!P4 IMAD.IADD R0, R0, 0x1, R15 ;  /* 0x000000010000c824 */ /* 0x010fca00078e020f */
[----:B-----5:R-:W-:-:S05]  /*0610*/  @!P5 IADD3 R0, PT, PT, R0, R13, RZ ;  /* 0x0000000d0000d210 */ /* 0x020fca0007ffe0ff */
[----:B---3--:R-:W-:Y:S01]  /*0620*/  @!P6 IMAD.IADD R0, R0, 0x1, R5 ;  /* 0x000000010000e824 */ /* 0x008fe200078e0205 */
[----:B------:R-:W-:Y:S02]  /*0630*/  UMOV UR4, 0x400 ;  /* 0x0000040000047882 */ /* 0x000fe40000000000 */
[----:B0-----:R-:W-:-:S06]  /*0640*/  ULEA UR4, UR5, UR4, 0x18 ;  /* 0x0000000405047291 */ /* 0x001fcc000f8ec0ff */
[----:B------:R-:W-:Y:S02]  /*0650*/  LEA R5, R2, UR4, 0x2 ;  /* 0x0000000402057c11 */ /* 0x000fe4000f8e10ff */
[----:B------:R-:W-:-:S05]  /*0660*/  @!P0 IADD3 R0, PT, PT, R0, R7, RZ ;  /* 0x0000000700008210 */ /* 0x000fca0007ffe0ff */
[----:B------:R-:W-:-:S05]  /*0670*/  @!P1 IMAD.IADD R0, R0, 0x1, R9 ;  /* 0x0000000100009824 */ /* 0x000fca00078e0209 */
[----:B--2---:R-:W-:-:S05]  /*0680*/  @!P2 IADD3 R0, PT, PT, R0, R11, RZ ;  /* 0x0000000b0000a210 */ /* 0x004fca0007ffe0ff */
[----:B------:R-:W-:-:S05]  /*0690*/  @!P3 IMAD.IADD R0, R0, 0x1, R17 ;  /* 0x000000010000b824 */ /* 0x000fca00078e0211 */
[----:B------:R0:W-:Y:S01]  /*06a0*/  STS [R5], R0 ;  /* 0x0000000005007388 */ /* 0x0001e20000000800 */
[----:B------:R-:W-:Y:S02]  /*06b0*/  ISETP.GE.U32.AND P0, PT, R3, 0x2, PT ;  /* 0x000000020300780c */ /* 0x000fe40003f06070 */
[----:B------:R-:W-:-:S11]  /*06c0*/  ISETP.NE.AND P1, PT, R2, RZ, PT ;  /* 0x000000ff0200720c */ /* 0x000fd60003f25270 */
[----:B0-----:R-:W-:Y:S05]  /*06d0*/  @!P0 BRA `(.L_x_0) ;  /* 0x00000000002c8947 */ /* 0x001fea0003800000 */
.L_x_1:
[----:B------:R-:W-:Y:S01]  /*06e0*/  BAR.SYNC.DEFER_BLOCKING 0x0 ;  /* 0x0000000000007b1d */ /* 0x000fe20000010000 */
[----:B------:R-:W-:-:S04]  /*06f0*/  SHF.R.U32.HI R6, RZ, 0x1, R3 ;  /* 0x00000001ff067819 */ /* 0x000fc80000011603 */
[----:B------:R-:W-:-:S13]  /*0700*/  ISETP.GE.U32.AND P0, PT, R2, R6, PT ;  /* 0x000000060200720c */ /* 0x000fda0003f06070 */
[----:B------:R-:W-:Y:S01]  /*0710*/  @!P0 LEA R0, R6, R5, 0x2 ;  /* 0x0000000506008211 */ /* 0x000fe200078e10ff */
[----:B------:R-:W-:Y:S05]  /*0720*/  @!P0 LDS R7, [R5] ;  /* 0x0000000005078984 */ /* 0x000fea0000000800 */
[----:B------:R-:W0:Y:S02]  /*0730*/  @!P0 LDS R0, [R0] ;  /* 0x0000000000008984 */ /* 0x000e240000000800 */
[----:B0-----:R-:W-:-:S05]  /*0740*/  @!P0 IMAD.IADD R4, R0, 0x1, R7 ;  /* 0x0000000100048824 */ /* 0x001fca00078e0207 */
[----:B------:R0:W-:Y:S01]  /*0750*/  @!P0 STS [R5], R4 ;  /* 0x0000000405008388 */ /* 0x0001e20000000800 */
[----:B------:R-:W-:Y:S02]  /*0760*/  ISETP.GT.U32.AND P0, PT, R3, 0x3, PT ;  /* 0x000000030300780c */ /* 0x000fe40003f04070 */
[----:B------:R-:W-:-:S11]  /*0770*/  MOV R3, R6 ;  /* 0x0000000600037202 */ /* 0x000fd60000000f00 */
[----:B0-----:R-:W-:Y:S05]  /*0780*/  @P0 BRA `(.L_x_1) ;  /* 0xfffffffc00d40947 */ /* 0x001fea000383ffff */
.L_x_0:
[----:B------:R-:W-:Y:S05]  /*0790*/  @P1 EXIT ;  /* 0x000000000000194d */ /* 0x000fea0003800000 */
[----:B------:R-:W0:Y:S01]  /*07a0*/  S2UR UR5, SR_CgaCtaId ;  /* 0x00000000000579c3 */ /* 0x000e220000008800 */
[----:B------:R-:W-:-:S07]  /*07b0*/  UMOV UR4, 0x400 ;  /* 0x0000040000047882 */ /* 0x000fce0000000000 */
[----:B------:R-:W1:Y:S01]  /*07c0*/  LDC.64 R2, c[0x0][0x388] ;  /* 0x0000e200ff027b82 */ /* 0x000e620000000a00 */
[----:B0-----:R-:W-:-:S09]  /*07d0*/  ULEA UR4, UR5, UR4, 0x18 ;  /* 0x0000000405047291 */ /* 0x001fd2000f8ec0ff */
[----:B------:R-:W1:Y:S04]  /*07e0*/  LDS R5, [UR4] ;  /* 0x00000004ff057984 */ /* 0x000e680008000800 */
[----:B-1----:R-:W-:Y:S01]  /*07f0*/  REDG.E.ADD.STRONG.GPU desc[UR6][R2.64], R5 ;  /* 0x000000050200798e */ /* 0x002fe2000c12e106 */
[----:B------:R-:W-:Y:S05]  /*0800*/  EXIT ;  /* 0x000000000000794d */ /* 0x000fea0003800000 */
.L_x_2:
[----:B------:R-:W-:-:S00]  /*0810*/  BRA `(.L_x_2) ;  /* 0xfffffffc00fc7947 */ /* 0x000fc0000383ffff */
[----:B------:R-:W-:-:S00]  /*0820*/  NOP ;  /* 0x0000000000007918 */ /* 0x000fc00000000000 */
        /* <DEDUP_REMOVED lines=13> */
.L_x_3:


//--------------------- .nv.shared._Z16reduction_kernelPjS_ --------------------------
	.section	.nv.shared._Z16reduction_kernelPjS_,"aw",@nobits
	.sectionflags	@""
	.align	4
.nv.shared._Z16reduction_kernelPjS_:
	.zero		2048


//--------------------- .nv.shared.reserved.0     --------------------------
	.section	.nv.shared.reserved.0,"aw",@nobits
	.weak		__nv_reservedSMEM_offset_0_alias
	.size		__nv_reservedSMEM_offset_0_alias, 0, 64
	.other		__nv_reservedSMEM_offset_0_alias,@"STO_CUDA_RESERVED_SHARED STV_DEFAULT"
__nv_reservedSMEM_offset_0_alias:
	.zero		0
	.zero		64


//--------------------- .nv.constant0._Z16reduction_kernelPjS_ --------------------------
	.section	.nv.constant0._Z16reduction_kernelPjS_,"a",@progbits
	.sectionflags	@""
	.align	4
.nv.constant0._Z16reduction_kernelPjS_:
	.zero		912


//--------------------- SYMBOLS --------------------------

	.type		.nv.reservedSmem.offset0,@object
	.size		.nv.reservedSmem.offset0,0x4
	.type		.nv.reservedSmem.cap,@object
	.size		.nv.reservedSmem.cap,0x4
